	.headerflags	@"EF_CUDA_TEXMODE_UNIFIED EF_CUDA_64BIT_ADDRESS EF_CUDA_ACCELERATORS EF_CUDA_SM90 EF_CUDA_VIRTUAL_SM(EF_CUDA_SM90)"
	.elftype	@"ET_EXEC"


//--------------------- .nv.info                  --------------------------
	.section	.nv.info,"",@"SHT_CUDA_INFO"
	.align	4


	//----- nvinfo : EIATTR_REGCOUNT
	.align		4
        /*0000*/ 	.byte	0x04, 0x2f
        /*0002*/ 	.short	(.L_1 - .L_0)
	.align		4
.L_0:
        /*0004*/ 	.word	index@(triton_poi_fused_convolution_silu_4)
        /*0008*/ 	.word	0x00000010


	//----- nvinfo : EIATTR_MIN_STACK_SIZE
	.align		4
.L_1:
        /*000c*/ 	.byte	0x04, 0x12
        /*000e*/ 	.short	(.L_3 - .L_2)
	.align		4
.L_2:
        /*0010*/ 	.word	index@(triton_poi_fused_convolution_silu_4)
        /*0014*/ 	.word	0x00000000


	//----- nvinfo : EIATTR_FRAME_SIZE
	.align		4
.L_3:
        /*0018*/ 	.byte	0x04, 0x11
        /*001a*/ 	.short	(.L_5 - .L_4)
	.align		4
.L_4:
        /*001c*/ 	.word	index@(triton_poi_fused_convolution_silu_4)
        /*0020*/ 	.word	0x00000000


	//----- nvinfo : EIATTR_MIN_STACK_SIZE
	.align		4
.L_5:
        /*0024*/ 	.byte	0x04, 0x12
        /*0026*/ 	.short	(.L_7 - .L_6)
	.align		4
.L_6:
        /*0028*/ 	.word	index@(triton_poi_fused_convolution_silu_4)
        /*002c*/ 	.word	0x00000000
.L_7:


//--------------------- .nv.info.triton_poi_fused_convolution_silu_4 --------------------------
	.section	.nv.info.triton_poi_fused_convolution_silu_4,"",@"SHT_CUDA_INFO"
	.sectionflags	@""
	.align	4


	//----- nvinfo : EIATTR_CUDA_API_VERSION
	.align		4
        /*0000*/ 	.byte	0x04, 0x37
        /*0002*/ 	.short	(.L_9 - .L_8)
.L_8:
        /*0004*/ 	.word	0x0000007c


	//----- nvinfo : EIATTR_KPARAM_INFO
	.align		4
.L_9:
        /*0008*/ 	.byte	0x04, 0x17
        /*000a*/ 	.short	(.L_11 - .L_10)
.L_10:
        /*000c*/ 	.word	0x00000000
        /*0010*/ 	.short	0x0003
        /*0012*/ 	.short	0x0018
        /*0014*/ 	.byte	0x00, 0xf0, 0x11, 0x00


	//----- nvinfo : EIATTR_KPARAM_INFO
	.align		4
.L_11:
        /*0018*/ 	.byte	0x04, 0x17
        /*001a*/ 	.short	(.L_13 - .L_12)
.L_12:
        /*001c*/ 	.word	0x00000000
        /*0020*/ 	.short	0x0002
        /*0022*/ 	.short	0x0010
        /*0024*/ 	.byte	0x00, 0xf4, 0x21, 0x00


	//----- nvinfo : EIATTR_KPARAM_INFO
	.align		4
.L_13:
        /*0028*/ 	.byte	0x04, 0x17
        /*002a*/ 	.short	(.L_15 - .L_14)
.L_14:
        /*002c*/ 	.word	0x00000000
        /*0030*/ 	.short	0x0001
        /*0032*/ 	.short	0x0008
        /*0034*/ 	.byte	0x00, 0xf4, 0x21, 0x00


	//----- nvinfo : EIATTR_KPARAM_INFO
	.align		4
.L_15:
        /*0038*/ 	.byte	0x04, 0x17
        /*003a*/ 	.short	(.L_17 - .L_16)
.L_16:
        /*003c*/ 	.word	0x00000000
        /*0040*/ 	.short	0x0000
        /*0042*/ 	.short	0x0000
        /*0044*/ 	.byte	0x00, 0xf4, 0x21, 0x00


	//----- nvinfo : EIATTR_SPARSE_MMA_MASK
	.align		4
.L_17:
        /*0048*/ 	.byte	0x03, 0x50
        /*004a*/ 	.short	0x0000


	//----- nvinfo : EIATTR_MAXREG_COUNT
	.align		4
        /*004c*/ 	.byte	0x03, 0x1b
        /*004e*/ 	.short	0x00ff


	//----- nvinfo : EIATTR_EXIT_INSTR_OFFSETS
	.align		4
        /*0050*/ 	.byte	0x04, 0x1c
        /*0052*/ 	.short	(.L_19 - .L_18)


	//   ....[0]....
.L_18:
        /*0054*/ 	.word	0x00000350


	//   ....[1]....
        /*0058*/ 	.word	0x00000370


	//----- nvinfo : EIATTR_REQNTID
	.align		4
.L_19:
        /*005c*/ 	.byte	0x04, 0x10
        /*005e*/ 	.short	(.L_21 - .L_20)
.L_20:
        /*0060*/ 	.word	0x00000080
        /*0064*/ 	.word	0x00000001
        /*0068*/ 	.word	0x00000001


	//----- nvinfo : EIATTR_CBANK_PARAM_SIZE
	.align		4
.L_21:
        /*006c*/ 	.byte	0x03, 0x19
        /*006e*/ 	.short	0x001c


	//----- nvinfo : EIATTR_PARAM_CBANK
	.align		4
        /*0070*/ 	.byte	0x04, 0x0a
        /*0072*/ 	.short	(.L_23 - .L_22)
	.align		4
.L_22:
        /*0074*/ 	.word	index@(.nv.constant0.triton_poi_fused_convolution_silu_4)
        /*0078*/ 	.short	0x0210
        /*007a*/ 	.short	0x001c


	//----- nvinfo : EIATTR_SW_WAR
	.align		4
.L_23:
        /*007c*/ 	.byte	0x04, 0x36
        /*007e*/ 	.short	(.L_25 - .L_24)
.L_24:
        /*0080*/ 	.word	0x00000008
.L_25:


//--------------------- .nv.callgraph             --------------------------
	.section	.nv.callgraph,"",@"SHT_CUDA_CALLGRAPH"
	.align	4
	.sectionentsize	8
	.align		4
        /*0000*/ 	.word	0x00000000
	.align		4
        /*0004*/ 	.word	0xffffffff
	.align		4
        /*0008*/ 	.word	0x00000000
	.align		4
        /*000c*/ 	.word	0xfffffffe
	.align		4
        /*0010*/ 	.word	0x00000000
	.align		4
        /*0014*/ 	.word	0xfffffffd
	.align		4
        /*0018*/ 	.word	0x00000000
	.align		4
        /*001c*/ 	.word	0xfffffffc


//--------------------- .text.triton_poi_fused_convolution_silu_4 --------------------------
	.section	.text.triton_poi_fused_convolution_silu_4,"ax",@progbits
	.align	128
        .global         triton_poi_fused_convolution_silu_4
        .type           triton_poi_fused_convolution_silu_4,@function
        .size           triton_poi_fused_convolution_silu_4,(.L_x_1 - triton_poi_fused_convolution_silu_4)
        .other          triton_poi_fused_convolution_silu_4,@"STO_CUDA_ENTRY STV_DEFAULT"
triton_poi_fused_convolution_silu_4:
.text.triton_poi_fused_convolution_silu_4:
[----:B------:R-:W0:Y:S02]  /*0000*/  LDC R1, c[0x0][0x28] ;  /* 0x00000a00ff017b82 */ /* 0x000e240000000800 */
[----:B------:R-:W1:Y:S01]  /*0010*/  S2R R0, SR_TID.X ;  /* 0x0000000000007919 */ /* 0x000e620000002100 */
[----:B------:R-:W2:Y:S01]  /*0020*/  LDC.64 R6, c[0x0][0x218] ;  /* 0x00008600ff067b82 */ /* 0x000ea20000000a00 */
[----:B------:R-:W-:Y:S01]  /*0030*/  CS2R R8, SRZ ;  /* 0x0000000000087805 */ /* 0x000fe2000001ff00 */
[----:B------:R-:W-:Y:S01]  /*0040*/  ULDC.64 UR4, c[0x0][0x208] ;  /* 0x0000820000047ab9 */ /* 0x000fe20000000a00 */
[----:B------:R-:W3:Y:S05]  /*0050*/  S2R R5, SR_CTAID.X ;  /* 0x0000000000057919 */ /* 0x000eea0000002500 */
[----:B------:R-:W4:Y:S01]  /*0060*/  LDC.64 R2, c[0x0][0x210] ;  /* 0x00008400ff027b82 */ /* 0x000f220000000a00 */
[----:B-1----:R-:W-:-:S04]  /*0070*/  SHF.L.U32 R0, R0, 0x1, RZ ;  /* 0x0000000100007819 */ /* 0x002fc800000006ff */
[----:B------:R-:W-:Y:S02]  /*0080*/  LOP3.LUT R0, R0, 0xfe, RZ, 0xc0, !PT ;  /* 0x000000fe00007812 */ /* 0x000fe400078ec0ff */
[----:B---3--:R-:W-:Y:S02]  /*0090*/  SHF.R.S32.HI R4, RZ, 0x17, R5 ;  /* 0x00000017ff047819 */ /* 0x008fe40000011405 */
[----:B------:R-:W-:Y:S02]  /*00a0*/  LEA R0, R5, R0, 0x8 ;  /* 0x0000000005007211 */ /* 0x000fe400078e40ff */
[----:B------:R-:W-:Y:S02]  /*00b0*/  SGXT R5, R4, 0x1 ;  /* 0x000000010405781a */ /* 0x000fe40000000200 */
[C---:B------:R-:W-:Y:S01]  /*00c0*/  ISETP.GE.AND P0, PT, R0.reuse, 0x400, PT ;  /* 0x000004000000780c */ /* 0x040fe20003f06270 */
[----:B----4-:R-:W-:Y:S01]  /*00d0*/  IMAD.WIDE R2, R0, 0x4, R2 ;  /* 0x0000000400027825 */ /* 0x010fe200078e0202 */
[----:B------:R-:W-:-:S04]  /*00e0*/  LEA.HI R5, R5, R0, RZ, 0x8 ;  /* 0x0000000005057211 */ /* 0x000fc800078f40ff */
[----:B------:R-:W-:-:S04]  /*00f0*/  LOP3.LUT R5, R5, 0xffffff00, RZ, 0xc0, !PT ;  /* 0xffffff0005057812 */ /* 0x000fc800078ec0ff */
[----:B------:R-:W-:-:S05]  /*0100*/  IADD3 R5, R0, -R5, RZ ;  /* 0x8000000500057210 */ /* 0x000fca0007ffe0ff */
[----:B--2---:R-:W-:Y:S01]  /*0110*/  IMAD.WIDE R6, R5, 0x4, R6 ;  /* 0x0000000405067825 */ /* 0x004fe200078e0206 */
[----:B------:R-:W-:-:S04]  /*0120*/  CS2R R4, SRZ ;  /* 0x0000000000047805 */ /* 0x000fc8000001ff00 */
[----:B------:R-:W2:Y:S04]  /*0130*/  @!P0 LDG.E.EL.64 R8, desc[UR4][R6.64] ;  /* 0x0000000406088981 */ /* 0x000ea8000c2e1b00 */
[----:B------:R-:W2:Y:S02]  /*0140*/  @!P0 LDG.E.64 R4, desc[UR4][R2.64] ;  /* 0x0000000402048981 */ /* 0x000ea4000c1e1b00 */
[----:B--2---:R-:W-:Y:S01]  /*0150*/  FADD R4, R8, R4 ;  /* 0x0000000408047221 */ /* 0x004fe20000000000 */
[----:B------:R-:W-:-:S03]  /*0160*/  FADD R5, R9, R5 ;  /* 0x0000000509057221 */ /* 0x000fc60000000000 */
[----:B------:R-:W-:-:S04]  /*0170*/  FADD R8, RZ, -R4 ;  /* 0x80000004ff087221 */ /* 0x000fc80000000000 */
[----:B------:R-:W-:Y:S01]  /*0180*/  FMUL R9, R8, 1.4426950216293334961 ;  /* 0x3fb8aa3b08097820 */ /* 0x000fe20000400000 */
[----:B------:R-:W-:-:S04]  /*0190*/  FADD R8, RZ, -R5 ;  /* 0x80000005ff087221 */ /* 0x000fc80000000000 */
[----:B------:R-:W-:Y:S01]  /*01a0*/  FMUL R10, R8, 1.4426950216293334961 ;  /* 0x3fb8aa3b080a7820 */ /* 0x000fe20000400000 */
[----:B------:R-:W-:-:S04]  /*01b0*/  FSETP.GEU.AND P1, PT, R9, -126, PT ;  /* 0xc2fc00000900780b */ /* 0x000fc80003f2e000 */
[----:B------:R-:W-:-:S09]  /*01c0*/  FSETP.GEU.AND P2, PT, R10, -126, PT ;  /* 0xc2fc00000a00780b */ /* 0x000fd20003f4e000 */
[----:B------:R-:W-:-:S04]  /*01d0*/  @!P1 FMUL R9, R9, 0.5 ;  /* 0x3f00000009099820 */ /* 0x000fc80000400000 */
[----:B------:R-:W-:Y:S01]  /*01e0*/  @!P2 FMUL R10, R10, 0.5 ;  /* 0x3f0000000a0aa820 */ /* 0x000fe20000400000 */
[----:B------:R-:W1:Y:S08]  /*01f0*/  MUFU.EX2 R8, R9 ;  /* 0x0000000900087308 */ /* 0x000e700000000800 */
[----:B------:R-:W2:Y:S01]  /*0200*/  MUFU.EX2 R6, R10 ;  /* 0x0000000a00067308 */ /* 0x000ea20000000800 */
[----:B-1----:R-:W-:-:S04]  /*0210*/  @!P1 FMUL R8, R8, R8 ;  /* 0x0000000808089220 */ /* 0x002fc80000400000 */
[----:B------:R-:W-:Y:S01]  /*0220*/  FADD R8, R8, 1 ;  /* 0x3f80000008087421 */ /* 0x000fe20000000000 */
[----:B--2---:R-:W-:-:S04]  /*0230*/  @!P2 FMUL R6, R6, R6 ;  /* 0x000000060606a220 */ /* 0x004fc80000400000 */
[----:B------:R-:W-:Y:S01]  /*0240*/  FADD R11, R6, 1 ;  /* 0x3f800000060b7421 */ /* 0x000fe20000000000 */
[----:B------:R-:W-:Y:S01]  /*0250*/  FSETP.GT.AND P1, PT, R8, 8.50705917302346158658e+37, PT ;  /* 0x7e8000000800780b */ /* 0x000fe20003f24000 */
[----:B------:R-:W1:Y:S03]  /*0260*/  LDC.64 R6, c[0x0][0x220] ;  /* 0x00008800ff067b82 */ /* 0x000e660000000a00 */
[----:B------:R-:W-:Y:S01]  /*0270*/  FSETP.GT.AND P2, PT, R11, 8.50705917302346158658e+37, PT ;  /* 0x7e8000000b00780b */ /* 0x000fe20003f44000 */
[----:B------:R-:W-:-:S08]  /*0280*/  HFMA2.MMA R10, -RZ, RZ, 1.625, 0 ;  /* 0x3e800000ff0a7435 */ /* 0x000fd000000001ff */
[----:B------:R-:W-:-:S04]  /*0290*/  @P1 FMUL R8, R8, 0.25 ;  /* 0x3e80000008081820 */ /* 0x000fc80000400000 */
[----:B------:R-:W-:Y:S02]  /*02a0*/  @P2 FMUL R11, R11, 0.25 ;  /* 0x3e8000000b0b2820 */ /* 0x000fe40000400000 */
[----:B------:R-:W2:Y:S08]  /*02b0*/  MUFU.RCP R8, R8 ;  /* 0x0000000800087308 */ /* 0x000eb00000001000 */
[----:B------:R-:W3:Y:S01]  /*02c0*/  MUFU.RCP R11, R11 ;  /* 0x0000000b000b7308 */ /* 0x000ee20000001000 */
[----:B------:R-:W-:-:S02]  /*02d0*/  FSEL R9, R10, 1, P1 ;  /* 0x3f8000000a097808 */ /* 0x000fc40000800000 */
[----:B------:R-:W-:Y:S01]  /*02e0*/  FSEL R10, R10, 1, P2 ;  /* 0x3f8000000a0a7808 */ /* 0x000fe20001000000 */
[----:B------:R4:W-:Y:S02]  /*02f0*/  @!P0 STG.E.64 desc[UR4][R2.64], R4 ;  /* 0x0000000402008986 */ /* 0x0009e4000c101b04 */
[----:B--2---:R-:W-:Y:S01]  /*0300*/  FMUL R9, R8, R9 ;  /* 0x0000000908097220 */ /* 0x004fe20000400000 */
[----:B-1----:R-:W-:-:S04]  /*0310*/  IMAD.WIDE R6, R0, 0x4, R6 ;  /* 0x0000000400067825 */ /* 0x002fc800078e0206 */
[----:B------:R-:W-:Y:S01]  /*0320*/  FMUL R12, R4, R9 ;  /* 0x00000009040c7220 */ /* 0x000fe20000400000 */
[----:B---3--:R-:W-:-:S04]  /*0330*/  FMUL R10, R11, R10 ;  /* 0x0000000a0b0a7220 */ /* 0x008fc80000400000 */
[----:B------:R-:W-:Y:S01]  /*0340*/  FMUL R13, R5, R10 ;  /* 0x0000000a050d7220 */ /* 0x000fe20000400000 */
[----:B----4-:R-:W-:Y:S06]  /*0350*/  @P0 EXIT ;  /* 0x000000000000094d */ /* 0x010fec0003800000 */
[----:B------:R-:W-:Y:S01]  /*0360*/  STG.E.64 desc[UR4][R6.64], R12 ;  /* 0x0000000c06007986 */ /* 0x000fe2000c101b04 */
[----:B------:R-:W-:Y:S05]  /*0370*/  EXIT ;  /* 0x000000000000794d */ /* 0x000fea0003800000 */
.L_x_0:
[----:B------:R-:W-:-:S00]  /*0380*/  BRA `(.L_x_0) ;  /* 0xfffffffc00fc7947 */ /* 0x000fc0000383ffff */
[----:B------:R-:W-:-:S00]  /*0390*/  NOP ;  /* 0x0000000000007918 */ /* 0x000fc00000000000 */
        /* <DEDUP_REMOVED lines=14> */
.L_x_1:


//--------------------- .nv.constant0.triton_poi_fused_convolution_silu_4 --------------------------
	.section	.nv.constant0.triton_poi_fused_convolution_silu_4,"a",@progbits
	.sectionflags	@""
	.align	4
.nv.constant0.triton_poi_fused_convolution_silu_4:
	.zero		556
